//
// Generated by NVIDIA NVVM Compiler
//
// Compiler Build ID: CL-36424714
// Cuda compilation tools, release 13.0, V13.0.88
// Based on NVVM 20.0.0
//

.version 9.0
.target sm_100
.address_size 64

	// .globl	_Z12mandelKernelffffPiiii

.visible .entry _Z12mandelKernelffffPiiii(
	.param .f32 _Z12mandelKernelffffPiiii_param_0,
	.param .f32 _Z12mandelKernelffffPiiii_param_1,
	.param .f32 _Z12mandelKernelffffPiiii_param_2,
	.param .f32 _Z12mandelKernelffffPiiii_param_3,
	.param .u64 .ptr .align 1 _Z12mandelKernelffffPiiii_param_4,
	.param .u32 _Z12mandelKernelffffPiiii_param_5,
	.param .u32 _Z12mandelKernelffffPiiii_param_6,
	.param .u32 _Z12mandelKernelffffPiiii_param_7
)
{
	.reg .pred 	%p<4>;
	.reg .b32 	%r<19>;
	.reg .b32 	%f<20>;
	.reg .b64 	%rd<5>;

	ld.param.f32 	%f9, [_Z12mandelKernelffffPiiii_param_0];
	ld.param.f32 	%f10, [_Z12mandelKernelffffPiiii_param_1];
	ld.param.f32 	%f11, [_Z12mandelKernelffffPiiii_param_2];
	ld.param.f32 	%f12, [_Z12mandelKernelffffPiiii_param_3];
	ld.param.u64 	%rd1, [_Z12mandelKernelffffPiiii_param_4];
	ld.param.u32 	%r7, [_Z12mandelKernelffffPiiii_param_5];
	ld.param.u32 	%r5, [_Z12mandelKernelffffPiiii_param_7];
	mov.u32 	%r8, %ntid.x;
	mov.u32 	%r9, %ctaid.x;
	mov.u32 	%r10, %tid.x;
	mad.lo.s32 	%r11, %r8, %r9, %r10;
	mov.u32 	%r12, %ntid.y;
	mov.u32 	%r13, %ctaid.y;
	mov.u32 	%r14, %tid.y;
	mad.lo.s32 	%r15, %r12, %r13, %r14;
	cvt.rn.f32.s32 	%f13, %r11;
	fma.rn.f32 	%f1, %f11, %f13, %f9;
	cvt.rn.f32.u32 	%f14, %r15;
	fma.rn.f32 	%f2, %f12, %f14, %f10;
	mad.lo.s32 	%r1, %r7, %r15, %r11;
	setp.lt.s32 	%p1, %r5, 1;
	mov.b32 	%r18, 0;
	@%p1 bra 	$L__BB0_4;
	mov.b32 	%r17, 0;
	mov.f32 	%f18, %f2;
	mov.f32 	%f19, %f1;
$L__BB0_2:
	mul.f32 	%f5, %f19, %f19;
	mul.f32 	%f6, %f18, %f18;
	add.f32 	%f15, %f5, %f6;
	setp.gt.f32 	%p2, %f15, 0f40800000;
	mov.u32 	%r18, %r17;
	@%p2 bra 	$L__BB0_4;
	sub.f32 	%f16, %f5, %f6;
	add.f32 	%f17, %f19, %f19;
	add.f32 	%f19, %f1, %f16;
	fma.rn.f32 	%f18, %f17, %f18, %f2;
	add.s32 	%r17, %r17, 1;
	setp.ne.s32 	%p3, %r17, %r5;
	mov.u32 	%r18, %r5;
	@%p3 bra 	$L__BB0_2;
$L__BB0_4:
	cvta.to.global.u64 	%rd2, %rd1;
	mul.wide.s32 	%rd3, %r1, 4;
	add.s64 	%rd4, %rd2, %rd3;
	st.global.u32 	[%rd4], %r18;
	ret;

}


// ===== COMPILED SASS (sm_100) =====

	.target	sm_100

	.elftype	@"ET_EXEC"


//--------------------- .note.nv.tkinfo           --------------------------
	.section	.note.nv.tkinfo,"",@"SHT_NOTE"
	.sectionflags	@"SHF_NOTE_NV_TKINFO"
	.tkinfo
        /*0018*/ 	.word	0x00000002
        /*0030*/ 	.string	""
        /*0030*/ 	.string	"ptxas"
        /*0030*/ 	.string	"Cuda compilation tools, release 13.0, V13.0.88"
        /*0030*/ 	.string	"Build cuda_13.0.r13.0/compiler.36424714_0"
        /*0030*/ 	.string	"-arch sm_100 -m 64 "



//--------------------- .note.nv.cuinfo           --------------------------
	.section	.note.nv.cuinfo,"",@"SHT_NOTE"
	.sectionflags	@"SHF_NOTE_NV_CUINFO"
        /*0018*/ 	.short	0x0002
        /*001a*/ 	.short	0x0064
        /*001c*/ 	.short	0x0082
	.zero		2


//--------------------- .nv.info                  --------------------------
	.section	.nv.info,"",@"SHT_CUDA_INFO"
	.align	4


	//----- nvinfo : EIATTR_REGCOUNT
	.align		4
        /*0000*/ 	.byte	0x04, 0x2f
        /*0002*/ 	.short	(.L_1 - .L_0)
	.align		4
.L_0:
        /*0004*/ 	.word	index@(_Z12mandelKernelffffPiiii)
        /*0008*/ 	.word	0x00000010


	//----- nvinfo : EIATTR_FRAME_SIZE
	.align		4
.L_1:
        /*000c*/ 	.byte	0x04, 0x11
        /*000e*/ 	.short	(.L_3 - .L_2)
	.align		4
.L_2:
        /*0010*/ 	.word	index@(_Z12mandelKernelffffPiiii)
        /*0014*/ 	.word	0x00000000


	//----- nvinfo : EIATTR_MIN_STACK_SIZE
	.align		4
.L_3:
        /*0018*/ 	.byte	0x04, 0x12
        /*001a*/ 	.short	(.L_5 - .L_4)
	.align		4
.L_4:
        /*001c*/ 	.word	index@(_Z12mandelKernelffffPiiii)
        /*0020*/ 	.word	0x00000000
.L_5:


//--------------------- .nv.compat                --------------------------
	.section	.nv.compat,"",@"SHT_CUDA_COMPAT_INFO"
	.align	4
        /*0000*/ 	.byte	0x02, 0x09, 0x00, 0x00, 0x02, 0x02, 0x01, 0x00, 0x02, 0x05, 0x05, 0x00, 0x03, 0x07, 0x01, 0x01
        /*0010*/ 	.byte	0x02, 0x03, 0x00, 0x00, 0x02, 0x06, 0x01, 0x00, 0x04, 0x0b, 0x08, 0x00, 0x01, 0x00, 0x00, 0x00
        /*0020*/ 	.byte	0x00, 0x00, 0x00, 0x00


//--------------------- .nv.info._Z12mandelKernelffffPiiii --------------------------
	.section	.nv.info._Z12mandelKernelffffPiiii,"",@"SHT_CUDA_INFO"
	.sectionflags	@""
	.align	4


	//----- nvinfo : EIATTR_CUDA_API_VERSION
	.align		4
        /*0000*/ 	.byte	0x04, 0x37
        /*0002*/ 	.short	(.L_7 - .L_6)
.L_6:
        /*0004*/ 	.word	0x00000082


	//----- nvinfo : EIATTR_KPARAM_INFO
	.align		4
.L_7:
        /*0008*/ 	.byte	0x04, 0x17
        /*000a*/ 	.short	(.L_9 - .L_8)
.L_8:
        /*000c*/ 	.word	0x00000000
        /*0010*/ 	.short	0x0007
        /*0012*/ 	.short	0x0020
        /*0014*/ 	.byte	0x00, 0xf0, 0x11, 0x00


	//----- nvinfo : EIATTR_KPARAM_INFO
	.align		4
.L_9:
        /*0018*/ 	.byte	0x04, 0x17
        /*001a*/ 	.short	(.L_11 - .L_10)
.L_10:
        /*001c*/ 	.word	0x00000000
        /*0020*/ 	.short	0x0006
        /*0022*/ 	.short	0x001c
        /*0024*/ 	.byte	0x00, 0xf0, 0x11, 0x00


	//----- nvinfo : EIATTR_KPARAM_INFO
	.align		4
.L_11:
        /*0028*/ 	.byte	0x04, 0x17
        /*002a*/ 	.short	(.L_13 - .L_12)
.L_12:
        /*002c*/ 	.word	0x00000000
        /*0030*/ 	.short	0x0005
        /*0032*/ 	.short	0x0018
        /*0034*/ 	.byte	0x00, 0xf0, 0x11, 0x00


	//----- nvinfo : EIATTR_KPARAM_INFO
	.align		4
.L_13:
        /*0038*/ 	.byte	0x04, 0x17
        /*003a*/ 	.short	(.L_15 - .L_14)
.L_14:
        /*003c*/ 	.word	0x00000000
        /*0040*/ 	.short	0x0004
        /*0042*/ 	.short	0x0010
        /*0044*/ 	.byte	0x00, 0xf5, 0x21, 0x00


	//----- nvinfo : EIATTR_KPARAM_INFO
	.align		4
.L_15:
        /*0048*/ 	.byte	0x04, 0x17
        /*004a*/ 	.short	(.L_17 - .L_16)
.L_16:
        /*004c*/ 	.word	0x00000000
        /*0050*/ 	.short	0x0003
        /*0052*/ 	.short	0x000c
        /*0054*/ 	.byte	0x00, 0xf0, 0x11, 0x00


	//----- nvinfo : EIATTR_KPARAM_INFO
	.align		4
.L_17:
        /*0058*/ 	.byte	0x04, 0x17
        /*005a*/ 	.short	(.L_19 - .L_18)
.L_18:
        /*005c*/ 	.word	0x00000000
        /*0060*/ 	.short	0x0002
        /*0062*/ 	.short	0x0008
        /*0064*/ 	.byte	0x00, 0xf0, 0x11, 0x00


	//----- nvinfo : EIATTR_KPARAM_INFO
	.align		4
.L_19:
        /*0068*/ 	.byte	0x04, 0x17
        /*006a*/ 	.short	(.L_21 - .L_20)
.L_20:
        /*006c*/ 	.word	0x00000000
        /*0070*/ 	.short	0x0001
        /*0072*/ 	.short	0x0004
        /*0074*/ 	.byte	0x00, 0xf0, 0x11, 0x00


	//----- nvinfo : EIATTR_KPARAM_INFO
	.align		4
.L_21:
        /*0078*/ 	.byte	0x04, 0x17
        /*007a*/ 	.short	(.L_23 - .L_22)
.L_22:
        /*007c*/ 	.word	0x00000000
        /*0080*/ 	.short	0x0000
        /*0082*/ 	.short	0x0000
        /*0084*/ 	.byte	0x00, 0xf0, 0x11, 0x00


	//----- nvinfo : EIATTR_SPARSE_MMA_MASK
	.align		4
.L_23:
        /*0088*/ 	.byte	0x03, 0x50
        /*008a*/ 	.short	0x0000


	//----- nvinfo : EIATTR_MAXREG_COUNT
	.align		4
        /*008c*/ 	.byte	0x03, 0x1b
        /*008e*/ 	.short	0x00ff


	//----- nvinfo : EIATTR_MERCURY_ISA_VERSION
	.align		4
        /*0090*/ 	.byte	0x03, 0x5f
        /*0092*/ 	.short	0x0101


	//----- nvinfo : EIATTR_VRC_CTA_INIT_COUNT
	.align		4
        /*0094*/ 	.byte	0x02, 0x4a
	.zero		1
	.zero		1


	//----- nvinfo : EIATTR_EXIT_INSTR_OFFSETS
	.align		4
        /*0098*/ 	.byte	0x04, 0x1c
        /*009a*/ 	.short	(.L_25 - .L_24)


	//   ....[0]....
.L_24:
        /*009c*/ 	.word	0x000002d0


	//----- nvinfo : EIATTR_CRS_STACK_SIZE
	.align		4
.L_25:
        /*00a0*/ 	.byte	0x04, 0x1e
        /*00a2*/ 	.short	(.L_27 - .L_26)
.L_26:
        /*00a4*/ 	.word	0x00000000


	//----- nvinfo : EIATTR_CBANK_PARAM_SIZE
	.align		4
.L_27:
        /*00a8*/ 	.byte	0x03, 0x19
        /*00aa*/ 	.short	0x0024


	//----- nvinfo : EIATTR_PARAM_CBANK
	.align		4
        /*00ac*/ 	.byte	0x04, 0x0a
        /*00ae*/ 	.short	(.L_29 - .L_28)
	.align		4
.L_28:
        /*00b0*/ 	.word	index@(.nv.constant0._Z12mandelKernelffffPiiii)
        /*00b4*/ 	.short	0x0380
        /*00b6*/ 	.short	0x0024


	//----- nvinfo : EIATTR_SW_WAR
	.align		4
.L_29:
        /*00b8*/ 	.byte	0x04, 0x36
        /*00ba*/ 	.short	(.L_31 - .L_30)
.L_30:
        /*00bc*/ 	.word	0x00000008
.L_31:


//--------------------- .nv.callgraph             --------------------------
	.section	.nv.callgraph,"",@"SHT_CUDA_CALLGRAPH"
	.align	4
	.sectionentsize	8
	.align		4
        /*0000*/ 	.word	0x00000000
	.align		4
        /*0004*/ 	.word	0xffffffff
	.align		4
        /*0008*/ 	.word	0x00000000
	.align		4
        /*000c*/ 	.word	0xfffffffe
	.align		4
        /*0010*/ 	.word	0x00000000
	.align		4
        /*0014*/ 	.word	0xfffffffd
	.align		4
        /*0018*/ 	.word	0x00000000
	.align		4
        /*001c*/ 	.word	0xfffffffc


//--------------------- .text._Z12mandelKernelffffPiiii --------------------------
	.section	.text._Z12mandelKernelffffPiiii,"ax",@progbits
	.align	128
        .global         _Z12mandelKernelffffPiiii
        .type           _Z12mandelKernelffffPiiii,@function
        .size           _Z12mandelKernelffffPiiii,(.L_x_4 - _Z12mandelKernelffffPiiii)
        .other          _Z12mandelKernelffffPiiii,@"STO_CUDA_ENTRY STV_DEFAULT"
_Z12mandelKernelffffPiiii:
.text._Z12mandelKernelffffPiiii:
[----:B------:R-:W-:Y:S01]  /*0000*/  LDC R1, c[0x0][0x37c] ;  /* 0x0000df00ff017b82 */ /* 0x000fe20000000800 */
[----:B------:R-:W0:Y:S01]  /*0010*/  S2R R0, SR_CTAID.X ;  /* 0x0000000000007919 */ /* 0x000e220000002500 */
[----:B------:R-:W0:Y:S06]  /*0020*/  LDCU UR4, c[0x0][0x360] ;  /* 0x00006c00ff0477ac */ /* 0x000e2c0008000800 */
[----:B------:R-:W1:Y:S01]  /*0030*/  LDC.64 R10, c[0x0][0x380] ;  /* 0x0000e000ff0a7b82 */ /* 0x000e620000000a00 */
[----:B------:R-:W0:Y:S01]  /*0040*/  S2R R3, SR_TID.X ;  /* 0x0000000000037919 */ /* 0x000e220000002100 */
[----:B------:R-:W2:Y:S01]  /*0050*/  LDCU UR5, c[0x0][0x364] ;  /* 0x00006c80ff0577ac */ /* 0x000ea20008000800 */
[----:B------:R-:W2:Y:S01]  /*0060*/  S2R R2, SR_CTAID.Y ;  /* 0x0000000000027919 */ /* 0x000ea20000002600 */
[----:B------:R-:W3:Y:S04]  /*0070*/  LDCU UR7, c[0x0][0x3a0] ;  /* 0x00007400ff0777ac */ /* 0x000ee80008000800 */
[----:B------:R-:W1:Y:S01]  /*0080*/  LDC.64 R8, c[0x0][0x388] ;  /* 0x0000e200ff087b82 */ /* 0x000e620000000a00 */
[----:B------:R-:W2:Y:S01]  /*0090*/  S2R R5, SR_TID.Y ;  /* 0x0000000000057919 */ /* 0x000ea20000002200 */
[----:B------:R-:W4:Y:S01]  /*00a0*/  LDCU UR6, c[0x0][0x398] ;  /* 0x00007300ff0677ac */ /* 0x000f220008000800 */
[----:B---3--:R-:W-:Y:S01]  /*00b0*/  UISETP.GE.AND UP0, UPT, UR7, 0x1, UPT ;  /* 0x000000010700788c */ /* 0x008fe2000bf06270 */
[----:B0-----:R-:W-:-:S02]  /*00c0*/  IMAD R0, R0, UR4, R3 ;  /* 0x0000000400007c24 */ /* 0x001fc4000f8e0203 */
[----:B--2---:R-:W-:-:S03]  /*00d0*/  IMAD R3, R2, UR5, R5 ;  /* 0x0000000502037c24 */ /* 0x004fc6000f8e0205 */
[----:B------:R-:W-:Y:S01]  /*00e0*/  I2FP.F32.S32 R5, R0 ;  /* 0x0000000000057245 */ /* 0x000fe20000201400 */
[----:B------:R-:W0:Y:S01]  /*00f0*/  LDCU.64 UR4, c[0x0][0x358] ;  /* 0x00006b00ff0477ac */ /* 0x000e220008000a00 */
[----:B----4-:R-:W-:Y:S01]  /*0100*/  IMAD R7, R3, UR6, R0 ;  /* 0x0000000603077c24 */ /* 0x010fe2000f8e0200 */
[----:B------:R-:W-:Y:S02]  /*0110*/  I2FP.F32.U32 R2, R3 ;  /* 0x0000000300027245 */ /* 0x000fe40000201000 */
[----:B-1----:R-:W-:-:S03]  /*0120*/  FFMA R5, R5, R8, R10 ;  /* 0x0000000805057223 */ /* 0x002fc6000000000a */
[----:B------:R-:W-:Y:S01]  /*0130*/  FFMA R2, R2, R9, R11 ;  /* 0x0000000902027223 */ /* 0x000fe2000000000b */
[----:B------:R-:W-:Y:S01]  /*0140*/  HFMA2 R9, -RZ, RZ, 0, 0 ;  /* 0x00000000ff097431 */ /* 0x000fe200000001ff */
[----:B------:R-:W-:Y:S06]  /*0150*/  BRA.U !UP0, `(.L_x_0) ;  /* 0x0000000108507547 */ /* 0x000fec000b800000 */
[----:B------:R-:W-:Y:S01]  /*0160*/  BSSY.RECONVERGENT B0, `(.L_x_0) ;  /* 0x0000013000007945 */ /* 0x000fe20003800200 */
[----:B------:R-:W-:Y:S01]  /*0170*/  MOV R9, RZ ;  /* 0x000000ff00097202 */ /* 0x000fe20000000f00 */
[----:B------:R-:W1:Y:S01]  /*0180*/  LDCU UR6, c[0x0][0x3a0] ;  /* 0x00007400ff0677ac */ /* 0x000e620008000800 */
[----:B------:R-:W-:Y:S02]  /*0190*/  MOV R3, R2 ;  /* 0x0000000200037202 */ /* 0x000fe40000000f00 */
[----:B------:R-:W-:Y:S01]  /*01a0*/  MOV R0, R5 ;  /* 0x0000000500007202 */ /* 0x000fe20000000f00 */
[----:B------:R-:W2:Y:S06]  /*01b0*/  LDCU UR7, c[0x0][0x3a0] ;  /* 0x00007400ff0777ac */ /* 0x000eac0008000800 */
.L_x_2:
[----:B------:R-:W-:Y:S01]  /*01c0*/  FMUL R4, R0, R0 ;  /* 0x0000000000047220 */ /* 0x000fe20000400000 */
[----:B------:R-:W-:-:S04]  /*01d0*/  FMUL R13, R3, R3 ;  /* 0x00000003030d7220 */ /* 0x000fc80000400000 */
[----:B------:R-:W-:-:S05]  /*01e0*/  FADD R6, R4, R13 ;  /* 0x0000000d04067221 */ /* 0x000fca0000000000 */
[----:B------:R-:W-:-:S13]  /*01f0*/  FSETP.GT.AND P0, PT, R6, 4, PT ;  /* 0x408000000600780b */ /* 0x000fda0003f04000 */
[----:B------:R-:W-:Y:S05]  /*0200*/  @P0 BRA `(.L_x_1) ;  /* 0x0000000000200947 */ /* 0x000fea0003800000 */
[----:B------:R-:W-:Y:S01]  /*0210*/  IADD3 R9, PT, PT, R9, 0x1, RZ ;  /* 0x0000000109097810 */ /* 0x000fe20007ffe0ff */
[----:B------:R-:W-:Y:S01]  /*0220*/  FADD R11, R0, R0 ;  /* 0x00000000000b7221 */ /* 0x000fe20000000000 */
[----:B------:R-:W-:Y:S02]  /*0230*/  FADD R0, R4, -R13 ;  /* 0x8000000d04007221 */ /* 0x000fe40000000000 */
[----:B--2---:R-:W-:Y:S01]  /*0240*/  ISETP.NE.AND P0, PT, R9, UR7, PT ;  /* 0x0000000709007c0c */ /* 0x004fe2000bf05270 */
[----:B------:R-:W-:Y:S01]  /*0250*/  FFMA R3, R11, R3, R2 ;  /* 0x000000030b037223 */ /* 0x000fe20000000002 */
[----:B------:R-:W-:-:S11]  /*0260*/  FADD R0, R5, R0 ;  /* 0x0000000005007221 */ /* 0x000fd60000000000 */
[----:B------:R-:W-:Y:S05]  /*0270*/  @P0 BRA `(.L_x_2) ;  /* 0xfffffffc00d00947 */ /* 0x000fea000383ffff */
[----:B-1----:R-:W-:-:S07]  /*0280*/  MOV R9, UR6 ;  /* 0x0000000600097c02 */ /* 0x002fce0008000f00 */
.L_x_1:
[----:B012---:R-:W-:Y:S05]  /*0290*/  BSYNC.RECONVERGENT B0 ;  /* 0x0000000000007941 */ /* 0x007fea0003800200 */
.L_x_0:
[----:B------:R-:W1:Y:S02]  /*02a0*/  LDC.64 R2, c[0x0][0x390] ;  /* 0x0000e400ff027b82 */ /* 0x000e640000000a00 */
[----:B-1----:R-:W-:-:S05]  /*02b0*/  IMAD.WIDE R2, R7, 0x4, R2 ;  /* 0x0000000407027825 */ /* 0x002fca00078e0202 */
[----:B0-----:R-:W-:Y:S01]  /*02c0*/  STG.E desc[UR4][R2.64], R9 ;  /* 0x0000000902007986 */ /* 0x001fe2000c101904 */
[----:B------:R-:W-:Y:S05]  /*02d0*/  EXIT ;  /* 0x000000000000794d */ /* 0x000fea0003800000 */
.L_x_3:
[----:B------:R-:W-:-:S00]  /*02e0*/  BRA `(.L_x_3) ;  /* 0xfffffffc00fc7947 */ /* 0x000fc0000383ffff */
[----:B------:R-:W-:-:S00]  /*02f0*/  NOP ;  /* 0x0000000000007918 */ /* 0x000fc00000000000 */
        /* <DEDUP_REMOVED lines=8> */
.L_x_4:


//--------------------- .nv.shared.reserved.0     --------------------------
	.section	.nv.shared.reserved.0,"aw",@nobits
	.weak		__nv_reservedSMEM_offset_0_alias
	.size		__nv_reservedSMEM_offset_0_alias, 0, 64
	.other		__nv_reservedSMEM_offset_0_alias,@"STO_CUDA_RESERVED_SHARED STV_DEFAULT"
__nv_reservedSMEM_offset_0_alias:
	.zero		0
	.zero		64


//--------------------- .nv.constant0._Z12mandelKernelffffPiiii --------------------------
	.section	.nv.constant0._Z12mandelKernelffffPiiii,"a",@progbits
	.sectionflags	@""
	.align	4
.nv.constant0._Z12mandelKernelffffPiiii:
	.zero		932


//--------------------- SYMBOLS --------------------------

	.type		.nv.reservedSmem.offset0,@object
	.size		.nv.reservedSmem.offset0,0x4
